	.headerflags	@"EF_CUDA_TEXMODE_UNIFIED EF_CUDA_64BIT_ADDRESS EF_CUDA_ACCELERATORS EF_CUDA_SM90 EF_CUDA_VIRTUAL_SM(EF_CUDA_SM90)"
	.elftype	@"ET_EXEC"


//--------------------- .nv.info                  --------------------------
	.section	.nv.info,"",@"SHT_CUDA_INFO"
	.align	4


	//----- nvinfo : EIATTR_REGCOUNT
	.align		4
        /*0000*/ 	.byte	0x04, 0x2f
        /*0002*/ 	.short	(.L_3 - .L_2)
	.align		4
.L_2:
        /*0004*/ 	.word	index@(triton_poi_fused__native_batch_norm_legit_no_training_relu_23)
        /*0008*/ 	.word	0x00000013


	//----- nvinfo : EIATTR_MIN_STACK_SIZE
	.align		4
.L_3:
        /*000c*/ 	.byte	0x04, 0x12
        /*000e*/ 	.short	(.L_5 - .L_4)
	.align		4
.L_4:
        /*0010*/ 	.word	index@(triton_poi_fused__native_batch_norm_legit_no_training_relu_23)
        /*0014*/ 	.word	0x00000000


	//----- nvinfo : EIATTR_FRAME_SIZE
	.align		4
.L_5:
        /*0018*/ 	.byte	0x04, 0x11
        /*001a*/ 	.short	(.L_7 - .L_6)
	.align		4
.L_6:
        /*001c*/ 	.word	index@(triton_poi_fused__native_batch_norm_legit_no_training_relu_23)
        /*0020*/ 	.word	0x00000000


	//----- nvinfo : EIATTR_MIN_STACK_SIZE
	.align		4
.L_7:
        /*0024*/ 	.byte	0x04, 0x12
        /*0026*/ 	.short	(.L_9 - .L_8)
	.align		4
.L_8:
        /*0028*/ 	.word	index@(triton_poi_fused__native_batch_norm_legit_no_training_relu_23)
        /*002c*/ 	.word	0x00000000
.L_9:


//--------------------- .nv.info.triton_poi_fused__native_batch_norm_legit_no_training_relu_23 --------------------------
	.section	.nv.info.triton_poi_fused__native_batch_norm_legit_no_training_relu_23,"",@"SHT_CUDA_INFO"
	.sectionflags	@""
	.align	4


	//----- nvinfo : EIATTR_CUDA_API_VERSION
	.align		4
        /*0000*/ 	.byte	0x04, 0x37
        /*0002*/ 	.short	(.L_11 - .L_10)
.L_10:
        /*0004*/ 	.word	0x0000007c


	//----- nvinfo : EIATTR_KPARAM_INFO
	.align		4
.L_11:
        /*0008*/ 	.byte	0x04, 0x17
        /*000a*/ 	.short	(.L_13 - .L_12)
.L_12:
        /*000c*/ 	.word	0x00000000
        /*0010*/ 	.short	0x0006
        /*0012*/ 	.short	0x0030
        /*0014*/ 	.byte	0x00, 0xf0, 0x11, 0x00


	//----- nvinfo : EIATTR_KPARAM_INFO
	.align		4
.L_13:
        /*0018*/ 	.byte	0x04, 0x17
        /*001a*/ 	.short	(.L_15 - .L_14)
.L_14:
        /*001c*/ 	.word	0x00000000
        /*0020*/ 	.short	0x0005
        /*0022*/ 	.short	0x0028
        /*0024*/ 	.byte	0x00, 0xf4, 0x21, 0x00


	//----- nvinfo : EIATTR_KPARAM_INFO
	.align		4
.L_15:
        /*0028*/ 	.byte	0x04, 0x17
        /*002a*/ 	.short	(.L_17 - .L_16)
.L_16:
        /*002c*/ 	.word	0x00000000
        /*0030*/ 	.short	0x0004
        /*0032*/ 	.short	0x0020
        /*0034*/ 	.byte	0x00, 0xf4, 0x21, 0x00


	//----- nvinfo : EIATTR_KPARAM_INFO
	.align		4
.L_17:
        /*0038*/ 	.byte	0x04, 0x17
        /*003a*/ 	.short	(.L_19 - .L_18)
.L_18:
        /*003c*/ 	.word	0x00000000
        /*0040*/ 	.short	0x0003
        /*0042*/ 	.short	0x0018
        /*0044*/ 	.byte	0x00, 0xf4, 0x21, 0x00


	//----- nvinfo : EIATTR_KPARAM_INFO
	.align		4
.L_19:
        /*0048*/ 	.byte	0x04, 0x17
        /*004a*/ 	.short	(.L_21 - .L_20)
.L_20:
        /*004c*/ 	.word	0x00000000
        /*0050*/ 	.short	0x0002
        /*0052*/ 	.short	0x0010
        /*0054*/ 	.byte	0x00, 0xf4, 0x21, 0x00


	//----- nvinfo : EIATTR_KPARAM_INFO
	.align		4
.L_21:
        /*0058*/ 	.byte	0x04, 0x17
        /*005a*/ 	.short	(.L_23 - .L_22)
.L_22:
        /*005c*/ 	.word	0x00000000
        /*0060*/ 	.short	0x0001
        /*0062*/ 	.short	0x0008
        /*0064*/ 	.byte	0x00, 0xf4, 0x21, 0x00


	//----- nvinfo : EIATTR_KPARAM_INFO
	.align		4
.L_23:
        /*0068*/ 	.byte	0x04, 0x17
        /*006a*/ 	.short	(.L_25 - .L_24)
.L_24:
        /*006c*/ 	.word	0x00000000
        /*0070*/ 	.short	0x0000
        /*0072*/ 	.short	0x0000
        /*0074*/ 	.byte	0x00, 0xf4, 0x21, 0x00


	//----- nvinfo : EIATTR_SPARSE_MMA_MASK
	.align		4
.L_25:
        /*0078*/ 	.byte	0x03, 0x50
        /*007a*/ 	.short	0x0000


	//----- nvinfo : EIATTR_MAXREG_COUNT
	.align		4
        /*007c*/ 	.byte	0x03, 0x1b
        /*007e*/ 	.short	0x00ff


	//----- nvinfo : EIATTR_EXIT_INSTR_OFFSETS
	.align		4
        /*0080*/ 	.byte	0x04, 0x1c
        /*0082*/ 	.short	(.L_27 - .L_26)


	//   ....[0]....
.L_26:
        /*0084*/ 	.word	0x000003f0


	//----- nvinfo : EIATTR_REQNTID
	.align		4
.L_27:
        /*0088*/ 	.byte	0x04, 0x10
        /*008a*/ 	.short	(.L_29 - .L_28)
.L_28:
        /*008c*/ 	.word	0x00000080
        /*0090*/ 	.word	0x00000001
        /*0094*/ 	.word	0x00000001


	//----- nvinfo : EIATTR_CBANK_PARAM_SIZE
	.align		4
.L_29:
        /*0098*/ 	.byte	0x03, 0x19
        /*009a*/ 	.short	0x0034


	//----- nvinfo : EIATTR_PARAM_CBANK
	.align		4
        /*009c*/ 	.byte	0x04, 0x0a
        /*009e*/ 	.short	(.L_31 - .L_30)
	.align		4
.L_30:
        /*00a0*/ 	.word	index@(.nv.constant0.triton_poi_fused__native_batch_norm_legit_no_training_relu_23)
        /*00a4*/ 	.short	0x0210
        /*00a6*/ 	.short	0x0034


	//----- nvinfo : EIATTR_SW_WAR
	.align		4
.L_31:
        /*00a8*/ 	.byte	0x04, 0x36
        /*00aa*/ 	.short	(.L_33 - .L_32)
.L_32:
        /*00ac*/ 	.word	0x00000008
.L_33:


//--------------------- .nv.callgraph             --------------------------
	.section	.nv.callgraph,"",@"SHT_CUDA_CALLGRAPH"
	.align	4
	.sectionentsize	8
	.align		4
        /*0000*/ 	.word	0x00000000
	.align		4
        /*0004*/ 	.word	0xffffffff
	.align		4
        /*0008*/ 	.word	0x00000000
	.align		4
        /*000c*/ 	.word	0xfffffffe
	.align		4
        /*0010*/ 	.word	0x00000000
	.align		4
        /*0014*/ 	.word	0xfffffffd
	.align		4
        /*0018*/ 	.word	0x00000000
	.align		4
        /*001c*/ 	.word	0xfffffffc


//--------------------- .nv.constant4             --------------------------
	.section	.nv.constant4,"a",@progbits
	.align	8
	.align		8
.nv.constant4:
        /*0000*/ 	.dword	_$_str
	.align		8
        /*0008*/ 	.dword	_$_str_$_2


//--------------------- .text.triton_poi_fused__native_batch_norm_legit_no_training_relu_23 --------------------------
	.section	.text.triton_poi_fused__native_batch_norm_legit_no_training_relu_23,"ax",@progbits
	.align	128
        .global         triton_poi_fused__native_batch_norm_legit_no_training_relu_23
        .type           triton_poi_fused__native_batch_norm_legit_no_training_relu_23,@function
        .size           triton_poi_fused__native_batch_norm_legit_no_training_relu_23,(.L_x_1 - triton_poi_fused__native_batch_norm_legit_no_training_relu_23)
        .other          triton_poi_fused__native_batch_norm_legit_no_training_relu_23,@"STO_CUDA_ENTRY STV_DEFAULT"
triton_poi_fused__native_batch_norm_legit_no_training_relu_23:
.text.triton_poi_fused__native_batch_norm_legit_no_training_relu_23:
[----:B------:R-:W-:Y:S01]  /*0000*/  LDC R1, c[0x0][0x28] ;  /* 0x00000a00ff017b82 */ /* 0x000fe20000000800 */
[----:B------:R-:W1:Y:S07]  /*0010*/  S2R R0, SR_TID.X ;  /* 0x0000000000007919 */ /* 0x000e6e0000002100 */
[----:B------:R-:W2:Y:S01]  /*0020*/  LDC.64 R10, c[0x0][0x220] ;  /* 0x00008800ff0a7b82 */ /* 0x000ea20000000a00 */
[----:B------:R-:W-:Y:S01]  /*0030*/  ULDC.64 UR4, c[0x0][0x208] ;  /* 0x0000820000047ab9 */ /* 0x000fe20000000a00 */
[----:B------:R-:W3:Y:S06]  /*0040*/  S2R R5, SR_CTAID.X ;  /* 0x0000000000057919 */ /* 0x000eec0000002500 */
[----:B------:R-:W4:Y:S08]  /*0050*/  LDC.64 R8, c[0x0][0x218] ;  /* 0x00008600ff087b82 */ /* 0x000f300000000a00 */
[----:B------:R-:W5:Y:S08]  /*0060*/  LDC.64 R14, c[0x0][0x230] ;  /* 0x00008c00ff0e7b82 */ /* 0x000f700000000a00 */
[----:B------:R-:W4:Y:S01]  /*0070*/  LDC.64 R12, c[0x0][0x228] ;  /* 0x00008a00ff0c7b82 */ /* 0x000f220000000a00 */
[----:B-1----:R-:W-:-:S02]  /*0080*/  SHF.L.U32 R0, R0, 0x2, RZ ;  /* 0x0000000200007819 */ /* 0x002fc400000006ff */
[----:B---3--:R-:W-:Y:S02]  /*0090*/  SHF.R.S32.HI R3, RZ, 0x16, R5 ;  /* 0x00000016ff037819 */ /* 0x008fe40000011405 */
[----:B------:R-:W-:Y:S02]  /*00a0*/  LOP3.LUT R0, R0, 0x1fc, RZ, 0xc0, !PT ;  /* 0x000001fc00007812 */ /* 0x000fe400078ec0ff */
[----:B------:R-:W-:Y:S02]  /*00b0*/  SGXT R3, R3, 0x1 ;  /* 0x000000010303781a */ /* 0x000fe40000000200 */
[----:B------:R-:W-:Y:S02]  /*00c0*/  LEA R0, R5, R0, 0x9 ;  /* 0x0000000005007211 */ /* 0x000fe400078e48ff */
[----:B------:R-:W1:Y:S02]  /*00d0*/  LDC.64 R4, c[0x0][0x210] ;  /* 0x00008400ff047b82 */ /* 0x000e640000000a00 */
[----:B------:R-:W-:-:S04]  /*00e0*/  LEA.HI R3, R3, R0, RZ, 0x8 ;  /* 0x0000000003037211 */ /* 0x000fc800078f40ff */
[----:B------:R-:W-:-:S04]  /*00f0*/  SHF.R.S32.HI R3, RZ, 0x8, R3 ;  /* 0x00000008ff037819 */ /* 0x000fc80000011403 */
[----:B------:R-:W-:-:S04]  /*0100*/  LEA.HI R2, R3, R3, RZ, 0x6 ;  /* 0x0000000303027211 */ /* 0x000fc800078f30ff */
[----:B------:R-:W-:-:S04]  /*0110*/  LOP3.LUT R2, R2, 0xffffffc0, RZ, 0xc0, !PT ;  /* 0xffffffc002027812 */ /* 0x000fc800078ec0ff */
[----:B------:R-:W-:-:S05]  /*0120*/  IADD3 R3, R3, -R2, RZ ;  /* 0x8000000203037210 */ /* 0x000fca0007ffe0ff */
[----:B--2---:R-:W-:-:S06]  /*0130*/  IMAD.WIDE R10, R3, 0x4, R10 ;  /* 0x00000004030a7825 */ /* 0x004fcc00078e020a */
[----:B------:R-:W2:Y:S01]  /*0140*/  LDG.E.EL R10, desc[UR4][R10.64] ;  /* 0x000000040a0a7981 */ /* 0x000ea2000c2e1900 */
[----:B-1----:R-:W-:-:S04]  /*0150*/  IMAD.WIDE R4, R0, 0x4, R4 ;  /* 0x0000000400047825 */ /* 0x002fc800078e0204 */
[C---:B----4-:R-:W-:Y:S02]  /*0160*/  IMAD.WIDE R8, R3.reuse, 0x4, R8 ;  /* 0x0000000403087825 */ /* 0x050fe400078e0208 */
[----:B------:R-:W3:Y:S02]  /*0170*/  LDG.E.128 R4, desc[UR4][R4.64] ;  /* 0x0000000404047981 */ /* 0x000ee4000c1e1d00 */
[C---:B-----5:R-:W-:Y:S02]  /*0180*/  IMAD.WIDE R14, R3.reuse, 0x4, R14 ;  /* 0x00000004030e7825 */ /* 0x060fe400078e020e */
[----:B------:R1:W3:Y:S02]  /*0190*/  LDG.E.EL R2, desc[UR4][R8.64] ;  /* 0x0000000408027981 */ /* 0x0002e4000c2e1900 */
[----:B0-----:R-:W-:Y:S02]  /*01a0*/  IMAD.WIDE R12, R3, 0x4, R12 ;  /* 0x00000004030c7825 */ /* 0x001fe400078e020c */
[----:B------:R-:W4:Y:S04]  /*01b0*/  LDG.E.EL R14, desc[UR4][R14.64] ;  /* 0x000000040e0e7981 */ /* 0x000f28000c2e1900 */
[----:B------:R0:W4:Y:S01]  /*01c0*/  LDG.E.EL R3, desc[UR4][R12.64] ;  /* 0x000000040c037981 */ /* 0x000122000c2e1900 */
[----:B------:R-:W-:Y:S01]  /*01d0*/  HFMA2.MMA R16, -RZ, RZ, 1.625, 0 ;  /* 0x3e800000ff107435 */ /* 0x000fe200000001ff */
[----:B-1----:R-:W1:Y:S02]  /*01e0*/  LDC.64 R8, c[0x0][0x238] ;  /* 0x00008e00ff087b82 */ /* 0x002e640000000a00 */
[----:B-1----:R-:W-:-:S04]  /*01f0*/  IMAD.WIDE R8, R0, 0x4, R8 ;  /* 0x0000000400087825 */ /* 0x002fc800078e0208 */
[----:B--2---:R-:W-:-:S04]  /*0200*/  FADD R10, R10, 9.9999997473787516356e-06 ;  /* 0x3727c5ac0a0a7421 */ /* 0x004fc80000000000 */
[----:B------:R-:W1:Y:S02]  /*0210*/  MUFU.SQRT R11, R10 ;  /* 0x0000000a000b7308 */ /* 0x000e640000002000 */
[C---:B-1----:R-:W-:Y:S02]  /*0220*/  FSETP.GT.AND P0, PT, R11.reuse, 8.50705917302346158658e+37, PT ;  /* 0x7e8000000b00780b */ /* 0x042fe40003f04000 */
[----:B------:R-:W-:-:S11]  /*0230*/  FSETP.GEU.AND P1, PT, R11, 1.175494350822287508e-38, PT ;  /* 0x008000000b00780b */ /* 0x000fd60003f2e000 */
[----:B------:R-:W-:-:S04]  /*0240*/  @P0 FMUL R11, R11, 0.25 ;  /* 0x3e8000000b0b0820 */ /* 0x000fc80000400000 */
[----:B------:R-:W-:-:S06]  /*0250*/  @!P1 FMUL R11, R11, 16777216 ;  /* 0x4b8000000b0b9820 */ /* 0x000fcc0000400000 */
[----:B------:R-:W1:Y:S01]  /*0260*/  MUFU.RCP R11, R11 ;  /* 0x0000000b000b7308 */ /* 0x000e620000001000 */
[----:B0-----:R-:W-:Y:S01]  /*0270*/  FSEL R12, R16, 1, P0 ;  /* 0x3f800000100c7808 */ /* 0x001fe20000000000 */
[----:B---3--:R-:W-:-:S04]  /*0280*/  FADD R13, R4, -R2 ;  /* 0x80000002040d7221 */ /* 0x008fc80000000000 */
[----:B------:R-:W-:Y:S01]  /*0290*/  @!P1 FMUL R12, R12, 16777216 ;  /* 0x4b8000000c0c9820 */ /* 0x000fe20000400000 */
[--C-:B------:R-:W-:Y:S01]  /*02a0*/  FADD R5, R5, -R2.reuse ;  /* 0x8000000205057221 */ /* 0x100fe20000000000 */
[--C-:B------:R-:W-:Y:S01]  /*02b0*/  FADD R15, R6, -R2.reuse ;  /* 0x80000002060f7221 */ /* 0x100fe20000000000 */
[----:B------:R-:W-:Y:S01]  /*02c0*/  FADD R7, R7, -R2 ;  /* 0x8000000207077221 */ /* 0x000fe20000000000 */
[----:B-1----:R-:W-:-:S04]  /*02d0*/  FMUL R12, R11, R12 ;  /* 0x0000000c0b0c7220 */ /* 0x002fc80000400000 */
[C---:B------:R-:W-:Y:S01]  /*02e0*/  FMUL R13, R12.reuse, R13 ;  /* 0x0000000d0c0d7220 */ /* 0x040fe20000400000 */
[C---:B------:R-:W-:Y:S01]  /*02f0*/  FMUL R5, R12.reuse, R5 ;  /* 0x000000050c057220 */ /* 0x040fe20000400000 */
[C---:B------:R-:W-:Y:S01]  /*0300*/  FMUL R15, R12.reuse, R15 ;  /* 0x0000000f0c0f7220 */ /* 0x040fe20000400000 */
[----:B------:R-:W-:Y:S01]  /*0310*/  FMUL R7, R12, R7 ;  /* 0x000000070c077220 */ /* 0x000fe20000400000 */
[C-C-:B----4-:R-:W-:Y:S01]  /*0320*/  FFMA R13, R3.reuse, R13, R14.reuse ;  /* 0x0000000d030d7223 */ /* 0x150fe2000000000e */
[C-C-:B------:R-:W-:Y:S01]  /*0330*/  FFMA R5, R3.reuse, R5, R14.reuse ;  /* 0x0000000503057223 */ /* 0x140fe2000000000e */
[C-C-:B------:R-:W-:Y:S01]  /*0340*/  FFMA R15, R3.reuse, R15, R14.reuse ;  /* 0x0000000f030f7223 */ /* 0x140fe2000000000e */
[----:B------:R-:W-:Y:S02]  /*0350*/  FFMA R7, R3, R7, R14 ;  /* 0x0000000703077223 */ /* 0x000fe4000000000e */
[----:B------:R-:W-:Y:S02]  /*0360*/  FSETP.GEU.AND P3, PT, R13, RZ, PT ;  /* 0x000000ff0d00720b */ /* 0x000fe40003f6e000 */
[----:B------:R-:W-:-:S02]  /*0370*/  FSETP.GEU.AND P2, PT, R5, RZ, PT ;  /* 0x000000ff0500720b */ /* 0x000fc40003f4e000 */
[----:B------:R-:W-:Y:S02]  /*0380*/  FSETP.GEU.AND P1, PT, R15, RZ, PT ;  /* 0x000000ff0f00720b */ /* 0x000fe40003f2e000 */
[----:B------:R-:W-:Y:S02]  /*0390*/  FSETP.GEU.AND P0, PT, R7, RZ, PT ;  /* 0x000000ff0700720b */ /* 0x000fe40003f0e000 */
[----:B------:R-:W-:Y:S02]  /*03a0*/  SEL R4, R13, RZ, P3 ;  /* 0x000000ff0d047207 */ /* 0x000fe40001800000 */
[----:B------:R-:W-:Y:S02]  /*03b0*/  SEL R5, R5, RZ, P2 ;  /* 0x000000ff05057207 */ /* 0x000fe40001000000 */
[----:B------:R-:W-:Y:S02]  /*03c0*/  SEL R6, R15, RZ, P1 ;  /* 0x000000ff0f067207 */ /* 0x000fe40000800000 */
[----:B------:R-:W-:-:S05]  /*03d0*/  SEL R7, R7, RZ, P0 ;  /* 0x000000ff07077207 */ /* 0x000fca0000000000 */
[----:B------:R-:W-:Y:S01]  /*03e0*/  STG.E.128 desc[UR4][R8.64], R4 ;  /* 0x0000000408007986 */ /* 0x000fe2000c101d04 */
[----:B------:R-:W-:Y:S05]  /*03f0*/  EXIT ;  /* 0x000000000000794d */ /* 0x000fea0003800000 */
.L_x_0:
[----:B------:R-:W-:-:S00]  /*0400*/  BRA `(.L_x_0) ;  /* 0xfffffffc00fc7947 */ /* 0x000fc0000383ffff */
[----:B------:R-:W-:-:S00]  /*0410*/  NOP ;  /* 0x0000000000007918 */ /* 0x000fc00000000000 */
        /* <DEDUP_REMOVED lines=14> */
.L_x_1:


//--------------------- .nv.global.init           --------------------------
	.section	.nv.global.init,"aw",@progbits
.nv.global.init:
	.type		_$_str,@object
	.size		_$_str,(_$_str_$_2 - _$_str)
_$_str:
        /*0000*/ 	.byte	0x5f, 0x5f, 0x43, 0x55, 0x44, 0x41, 0x5f, 0x46, 0x54, 0x5a, 0x00
	.type		_$_str_$_2,@object
	.size		_$_str_$_2,(.L_1 - _$_str_$_2)
_$_str_$_2:
        /*000b*/ 	.byte	0x5f, 0x5f, 0x43, 0x55, 0x44, 0x41, 0x5f, 0x50, 0x52, 0x45, 0x43, 0x5f, 0x53, 0x51, 0x52, 0x54
        /*001b*/ 	.byte	0x00
.L_1:


//--------------------- .nv.constant0.triton_poi_fused__native_batch_norm_legit_no_training_relu_23 --------------------------
	.section	.nv.constant0.triton_poi_fused__native_batch_norm_legit_no_training_relu_23,"a",@progbits
	.sectionflags	@""
	.align	4
.nv.constant0.triton_poi_fused__native_batch_norm_legit_no_training_relu_23:
	.zero		580
